//
// Generated by NVIDIA NVVM Compiler
//
// Compiler Build ID: CL-36424714
// Cuda compilation tools, release 13.0, V13.0.88
// Based on NVVM 20.0.0
//

.version 9.0
.target sm_100
.address_size 64

	// .globl	_Z17NaiveMatMulKernelPKfS0_Pfiii
// _ZZ18TiledMatMulKernel1ILm16ELm16ELm16ELm16ELm16EEvPKfS1_PfE5tileA has been demoted
// _ZZ18TiledMatMulKernel1ILm16ELm16ELm16ELm16ELm16EEvPKfS1_PfE5tileB has been demoted

.visible .entry _Z17NaiveMatMulKernelPKfS0_Pfiii(
	.param .u64 .ptr .align 1 _Z17NaiveMatMulKernelPKfS0_Pfiii_param_0,
	.param .u64 .ptr .align 1 _Z17NaiveMatMulKernelPKfS0_Pfiii_param_1,
	.param .u64 .ptr .align 1 _Z17NaiveMatMulKernelPKfS0_Pfiii_param_2,
	.param .u32 _Z17NaiveMatMulKernelPKfS0_Pfiii_param_3,
	.param .u32 _Z17NaiveMatMulKernelPKfS0_Pfiii_param_4,
	.param .u32 _Z17NaiveMatMulKernelPKfS0_Pfiii_param_5
)
{
	.reg .pred 	%p<13>;
	.reg .b32 	%r<41>;
	.reg .b32 	%f<68>;
	.reg .b64 	%rd<53>;

	ld.param.u64 	%rd7, [_Z17NaiveMatMulKernelPKfS0_Pfiii_param_0];
	ld.param.u64 	%rd8, [_Z17NaiveMatMulKernelPKfS0_Pfiii_param_1];
	ld.param.u64 	%rd6, [_Z17NaiveMatMulKernelPKfS0_Pfiii_param_2];
	ld.param.u32 	%r20, [_Z17NaiveMatMulKernelPKfS0_Pfiii_param_3];
	ld.param.u32 	%r18, [_Z17NaiveMatMulKernelPKfS0_Pfiii_param_4];
	ld.param.u32 	%r19, [_Z17NaiveMatMulKernelPKfS0_Pfiii_param_5];
	cvta.to.global.u64 	%rd1, %rd8;
	cvta.to.global.u64 	%rd2, %rd7;
	mov.u32 	%r21, %ctaid.y;
	mov.u32 	%r22, %ntid.y;
	mov.u32 	%r23, %tid.y;
	mad.lo.s32 	%r1, %r21, %r22, %r23;
	mov.u32 	%r24, %ctaid.x;
	mov.u32 	%r25, %ntid.x;
	mov.u32 	%r26, %tid.x;
	mad.lo.s32 	%r2, %r24, %r25, %r26;
	setp.ge.s32 	%p1, %r1, %r20;
	setp.ge.s32 	%p2, %r2, %r19;
	or.pred  	%p3, %p1, %p2;
	@%p3 bra 	$L__BB0_14;
	setp.lt.s32 	%p4, %r18, 1;
	mov.f32 	%f67, 0f00000000;
	@%p4 bra 	$L__BB0_13;
	mul.lo.s32 	%r3, %r18, %r1;
	and.b32  	%r4, %r18, 7;
	setp.lt.u32 	%p5, %r18, 8;
	mov.f32 	%f67, 0f00000000;
	mov.b32 	%r39, 0;
	@%p5 bra 	$L__BB0_5;
	and.b32  	%r39, %r18, 2147483640;
	neg.s32 	%r37, %r39;
	shl.b32 	%r7, %r19, 3;
	mul.wide.u32 	%rd9, %r3, 4;
	add.s64 	%rd10, %rd9, %rd2;
	add.s64 	%rd52, %rd10, 16;
	mov.f32 	%f67, 0f00000000;
	mul.wide.s32 	%rd13, %r19, 4;
	mov.u32 	%r36, %r2;
$L__BB0_4:
	.pragma "nounroll";
	ld.global.f32 	%f17, [%rd52+-16];
	mul.wide.s32 	%rd11, %r36, 4;
	add.s64 	%rd12, %rd1, %rd11;
	ld.global.f32 	%f18, [%rd12];
	fma.rn.f32 	%f19, %f17, %f18, %f67;
	ld.global.f32 	%f20, [%rd52+-12];
	add.s64 	%rd14, %rd12, %rd13;
	ld.global.f32 	%f21, [%rd14];
	fma.rn.f32 	%f22, %f20, %f21, %f19;
	ld.global.f32 	%f23, [%rd52+-8];
	add.s64 	%rd15, %rd14, %rd13;
	ld.global.f32 	%f24, [%rd15];
	fma.rn.f32 	%f25, %f23, %f24, %f22;
	ld.global.f32 	%f26, [%rd52+-4];
	add.s64 	%rd16, %rd15, %rd13;
	ld.global.f32 	%f27, [%rd16];
	fma.rn.f32 	%f28, %f26, %f27, %f25;
	ld.global.f32 	%f29, [%rd52];
	add.s64 	%rd17, %rd16, %rd13;
	ld.global.f32 	%f30, [%rd17];
	fma.rn.f32 	%f31, %f29, %f30, %f28;
	ld.global.f32 	%f32, [%rd52+4];
	add.s64 	%rd18, %rd17, %rd13;
	ld.global.f32 	%f33, [%rd18];
	fma.rn.f32 	%f34, %f32, %f33, %f31;
	ld.global.f32 	%f35, [%rd52+8];
	add.s64 	%rd19, %rd18, %rd13;
	ld.global.f32 	%f36, [%rd19];
	fma.rn.f32 	%f37, %f35, %f36, %f34;
	ld.global.f32 	%f38, [%rd52+12];
	add.s64 	%rd20, %rd19, %rd13;
	ld.global.f32 	%f39, [%rd20];
	fma.rn.f32 	%f67, %f38, %f39, %f37;
	add.s32 	%r37, %r37, 8;
	add.s32 	%r36, %r36, %r7;
	add.s64 	%rd52, %rd52, 32;
	setp.ne.s32 	%p6, %r37, 0;
	@%p6 bra 	$L__BB0_4;
$L__BB0_5:
	setp.eq.s32 	%p7, %r4, 0;
	@%p7 bra 	$L__BB0_13;
	and.b32  	%r13, %r18, 3;
	setp.lt.u32 	%p8, %r4, 4;
	@%p8 bra 	$L__BB0_8;
	add.s32 	%r28, %r39, %r3;
	mul.wide.u32 	%rd21, %r28, 4;
	add.s64 	%rd22, %rd2, %rd21;
	ld.global.f32 	%f41, [%rd22];
	mad.lo.s32 	%r29, %r39, %r19, %r2;
	mul.wide.s32 	%rd23, %r29, 4;
	add.s64 	%rd24, %rd1, %rd23;
	ld.global.f32 	%f42, [%rd24];
	fma.rn.f32 	%f43, %f41, %f42, %f67;
	cvt.u64.u32 	%rd25, %r3;
	cvt.u64.u32 	%rd26, %r39;
	add.s64 	%rd27, %rd26, %rd25;
	shl.b64 	%rd28, %rd27, 2;
	add.s64 	%rd29, %rd2, %rd28;
	ld.global.f32 	%f44, [%rd29+4];
	mul.wide.s32 	%rd30, %r19, 4;
	add.s64 	%rd31, %rd24, %rd30;
	ld.global.f32 	%f45, [%rd31];
	fma.rn.f32 	%f46, %f44, %f45, %f43;
	ld.global.f32 	%f47, [%rd29+8];
	add.s64 	%rd32, %rd31, %rd30;
	ld.global.f32 	%f48, [%rd32];
	fma.rn.f32 	%f49, %f47, %f48, %f46;
	ld.global.f32 	%f50, [%rd29+12];
	add.s64 	%rd33, %rd32, %rd30;
	ld.global.f32 	%f51, [%rd33];
	fma.rn.f32 	%f67, %f50, %f51, %f49;
	add.s32 	%r39, %r39, 4;
$L__BB0_8:
	setp.eq.s32 	%p9, %r13, 0;
	@%p9 bra 	$L__BB0_13;
	setp.eq.s32 	%p10, %r13, 1;
	@%p10 bra 	$L__BB0_11;
	add.s32 	%r30, %r39, %r3;
	mul.wide.u32 	%rd34, %r30, 4;
	add.s64 	%rd35, %rd2, %rd34;
	ld.global.f32 	%f53, [%rd35];
	mad.lo.s32 	%r31, %r39, %r19, %r2;
	mul.wide.s32 	%rd36, %r31, 4;
	add.s64 	%rd37, %rd1, %rd36;
	ld.global.f32 	%f54, [%rd37];
	fma.rn.f32 	%f55, %f53, %f54, %f67;
	cvt.u64.u32 	%rd38, %r3;
	cvt.u64.u32 	%rd39, %r39;
	add.s64 	%rd40, %rd39, %rd38;
	shl.b64 	%rd41, %rd40, 2;
	add.s64 	%rd42, %rd2, %rd41;
	ld.global.f32 	%f56, [%rd42+4];
	mul.wide.s32 	%rd43, %r19, 4;
	add.s64 	%rd44, %rd37, %rd43;
	ld.global.f32 	%f57, [%rd44];
	fma.rn.f32 	%f67, %f56, %f57, %f55;
	add.s32 	%r39, %r39, 2;
$L__BB0_11:
	and.b32  	%r32, %r18, 1;
	setp.eq.b32 	%p11, %r32, 1;
	not.pred 	%p12, %p11;
	@%p12 bra 	$L__BB0_13;
	add.s32 	%r33, %r39, %r3;
	mul.wide.u32 	%rd45, %r33, 4;
	add.s64 	%rd46, %rd2, %rd45;
	ld.global.f32 	%f58, [%rd46];
	mad.lo.s32 	%r34, %r39, %r19, %r2;
	mul.wide.s32 	%rd47, %r34, 4;
	add.s64 	%rd48, %rd1, %rd47;
	ld.global.f32 	%f59, [%rd48];
	fma.rn.f32 	%f67, %f58, %f59, %f67;
$L__BB0_13:
	mad.lo.s32 	%r35, %r19, %r1, %r2;
	cvta.to.global.u64 	%rd49, %rd6;
	mul.wide.s32 	%rd50, %r35, 4;
	add.s64 	%rd51, %rd49, %rd50;
	st.global.f32 	[%rd51], %f67;
$L__BB0_14:
	ret;

}
	// .globl	_Z18TiledMatMulKernel1ILm16ELm16ELm16ELm16ELm16EEvPKfS1_Pf
.visible .entry _Z18TiledMatMulKernel1ILm16ELm16ELm16ELm16ELm16EEvPKfS1_Pf(
	.param .u64 .ptr .align 1 _Z18TiledMatMulKernel1ILm16ELm16ELm16ELm16ELm16EEvPKfS1_Pf_param_0,
	.param .u64 .ptr .align 1 _Z18TiledMatMulKernel1ILm16ELm16ELm16ELm16ELm16EEvPKfS1_Pf_param_1,
	.param .u64 .ptr .align 1 _Z18TiledMatMulKernel1ILm16ELm16ELm16ELm16ELm16EEvPKfS1_Pf_param_2
)
{
	.reg .pred 	%p<4>;
	.reg .b32 	%r<43>;
	.reg .b32 	%f<51>;
	.reg .b64 	%rd<13>;
	// demoted variable
	.shared .align 4 .b8 _ZZ18TiledMatMulKernel1ILm16ELm16ELm16ELm16ELm16EEvPKfS1_PfE5tileA[1024];
	// demoted variable
	.shared .align 4 .b8 _ZZ18TiledMatMulKernel1ILm16ELm16ELm16ELm16ELm16EEvPKfS1_PfE5tileB[1024];
	ld.param.u64 	%rd1, [_Z18TiledMatMulKernel1ILm16ELm16ELm16ELm16ELm16EEvPKfS1_Pf_param_0];
	ld.param.u64 	%rd2, [_Z18TiledMatMulKernel1ILm16ELm16ELm16ELm16ELm16EEvPKfS1_Pf_param_1];
	ld.param.u64 	%rd3, [_Z18TiledMatMulKernel1ILm16ELm16ELm16ELm16ELm16EEvPKfS1_Pf_param_2];
	mov.u32 	%r1, %ctaid.x;
	mov.u32 	%r7, %ctaid.y;
	mov.u32 	%r2, %tid.x;
	mov.u32 	%r3, %tid.y;
	shl.b32 	%r8, %r7, 4;
	add.s32 	%r4, %r8, %r3;
	shl.b32 	%r9, %r1, 4;
	add.s32 	%r5, %r9, %r2;
	or.b32  	%r10, %r4, %r2;
	and.b32  	%r11, %r10, 2097136;
	setp.ne.s32 	%p1, %r11, 0;
	shl.b32 	%r12, %r3, 6;
	mov.u32 	%r13, _ZZ18TiledMatMulKernel1ILm16ELm16ELm16ELm16ELm16EEvPKfS1_PfE5tileA;
	add.s32 	%r6, %r13, %r12;
	@%p1 bra 	$L__BB1_2;
	cvta.to.global.u64 	%rd4, %rd1;
	shl.b32 	%r17, %r4, 4;
	add.s32 	%r18, %r17, %r2;
	mul.wide.u32 	%rd5, %r18, 4;
	add.s64 	%rd6, %rd4, %rd5;
	ld.global.f32 	%f2, [%rd6];
	shl.b32 	%r19, %r2, 2;
	add.s32 	%r20, %r6, %r19;
	st.shared.f32 	[%r20], %f2;
	bra.uni 	$L__BB1_3;
$L__BB1_2:
	shl.b32 	%r14, %r2, 2;
	add.s32 	%r15, %r6, %r14;
	mov.b32 	%r16, 0;
	st.shared.u32 	[%r15], %r16;
$L__BB1_3:
	or.b32  	%r21, %r5, %r3;
	setp.gt.u32 	%p2, %r21, 15;
	@%p2 bra 	$L__BB1_5;
	add.s32 	%r28, %r1, %r3;
	shl.b32 	%r29, %r28, 4;
	add.s32 	%r30, %r29, %r2;
	cvta.to.global.u64 	%rd7, %rd2;
	mul.wide.u32 	%rd8, %r30, 4;
	add.s64 	%rd9, %rd7, %rd8;
	ld.global.f32 	%f3, [%rd9];
	mov.u32 	%r32, _ZZ18TiledMatMulKernel1ILm16ELm16ELm16ELm16ELm16EEvPKfS1_PfE5tileB;
	add.s32 	%r33, %r32, %r12;
	shl.b32 	%r34, %r2, 2;
	add.s32 	%r35, %r33, %r34;
	st.shared.f32 	[%r35], %f3;
	bra.uni 	$L__BB1_6;
$L__BB1_5:
	mov.u32 	%r23, _ZZ18TiledMatMulKernel1ILm16ELm16ELm16ELm16ELm16EEvPKfS1_PfE5tileB;
	add.s32 	%r24, %r23, %r12;
	shl.b32 	%r25, %r2, 2;
	add.s32 	%r26, %r24, %r25;
	mov.b32 	%r27, 0;
	st.shared.u32 	[%r26], %r27;
$L__BB1_6:
	bar.sync 	0;
	shl.b32 	%r36, %r2, 2;
	mov.u32 	%r37, _ZZ18TiledMatMulKernel1ILm16ELm16ELm16ELm16ELm16EEvPKfS1_PfE5tileB;
	add.s32 	%r38, %r37, %r36;
	ld.shared.f32 	%f4, [%r6];
	ld.shared.f32 	%f5, [%r38];
	fma.rn.f32 	%f6, %f4, %f5, 0f00000000;
	ld.shared.f32 	%f7, [%r6+4];
	ld.shared.f32 	%f8, [%r38+64];
	fma.rn.f32 	%f9, %f7, %f8, %f6;
	ld.shared.f32 	%f10, [%r6+8];
	ld.shared.f32 	%f11, [%r38+128];
	fma.rn.f32 	%f12, %f10, %f11, %f9;
	ld.shared.f32 	%f13, [%r6+12];
	ld.shared.f32 	%f14, [%r38+192];
	fma.rn.f32 	%f15, %f13, %f14, %f12;
	ld.shared.f32 	%f16, [%r6+16];
	ld.shared.f32 	%f17, [%r38+256];
	fma.rn.f32 	%f18, %f16, %f17, %f15;
	ld.shared.f32 	%f19, [%r6+20];
	ld.shared.f32 	%f20, [%r38+320];
	fma.rn.f32 	%f21, %f19, %f20, %f18;
	ld.shared.f32 	%f22, [%r6+24];
	ld.shared.f32 	%f23, [%r38+384];
	fma.rn.f32 	%f24, %f22, %f23, %f21;
	ld.shared.f32 	%f25, [%r6+28];
	ld.shared.f32 	%f26, [%r38+448];
	fma.rn.f32 	%f27, %f25, %f26, %f24;
	ld.shared.f32 	%f28, [%r6+32];
	ld.shared.f32 	%f29, [%r38+512];
	fma.rn.f32 	%f30, %f28, %f29, %f27;
	ld.shared.f32 	%f31, [%r6+36];
	ld.shared.f32 	%f32, [%r38+576];
	fma.rn.f32 	%f33, %f31, %f32, %f30;
	ld.shared.f32 	%f34, [%r6+40];
	ld.shared.f32 	%f35, [%r38+640];
	fma.rn.f32 	%f36, %f34, %f35, %f33;
	ld.shared.f32 	%f37, [%r6+44];
	ld.shared.f32 	%f38, [%r38+704];
	fma.rn.f32 	%f39, %f37, %f38, %f36;
	ld.shared.f32 	%f40, [%r6+48];
	ld.shared.f32 	%f41, [%r38+768];
	fma.rn.f32 	%f42, %f40, %f41, %f39;
	ld.shared.f32 	%f43, [%r6+52];
	ld.shared.f32 	%f44, [%r38+832];
	fma.rn.f32 	%f45, %f43, %f44, %f42;
	ld.shared.f32 	%f46, [%r6+56];
	ld.shared.f32 	%f47, [%r38+896];
	fma.rn.f32 	%f48, %f46, %f47, %f45;
	ld.shared.f32 	%f49, [%r6+60];
	ld.shared.f32 	%f50, [%r38+960];
	fma.rn.f32 	%f1, %f49, %f50, %f48;
	or.b32  	%r39, %r4, %r5;
	setp.gt.u32 	%p3, %r39, 15;
	@%p3 bra 	$L__BB1_8;
	add.s32 	%r40, %r1, %r4;
	shl.b32 	%r41, %r40, 4;
	add.s32 	%r42, %r41, %r2;
	cvta.to.global.u64 	%rd10, %rd3;
	mul.wide.u32 	%rd11, %r42, 4;
	add.s64 	%rd12, %rd10, %rd11;
	st.global.f32 	[%rd12], %f1;
$L__BB1_8:
	ret;

}


// ===== COMPILED SASS (sm_100) =====

	.target	sm_100

	.elftype	@"ET_EXEC"


//--------------------- .note.nv.tkinfo           --------------------------
	.section	.note.nv.tkinfo,"",@"SHT_NOTE"
	.sectionflags	@"SHF_NOTE_NV_TKINFO"
	.tkinfo
        /*0018*/ 	.word	0x00000002
        /*0030*/ 	.string	""
        /*0030*/ 	.string	"ptxas"
        /*0030*/ 	.string	"Cuda compilation tools, release 13.0, V13.0.88"
        /*0030*/ 	.string	"Build cuda_13.0.r13.0/compiler.36424714_0"
        /*0030*/ 	.string	"-arch sm_100 -m 64 "



//--------------------- .note.nv.cuinfo           --------------------------
	.section	.note.nv.cuinfo,"",@"SHT_NOTE"
	.sectionflags	@"SHF_NOTE_NV_CUINFO"
        /*0018*/ 	.short	0x0002
        /*001a*/ 	.short	0x0064
        /*001c*/ 	.short	0x0082
	.zero		2


//--------------------- .nv.info                  --------------------------
	.section	.nv.info,"",@"SHT_CUDA_INFO"
	.align	4


	//----- nvinfo : EIATTR_REGCOUNT
	.align		4
        /*0000*/ 	.byte	0x04, 0x2f
        /*0002*/ 	.short	(.L_1 - .L_0)
	.align		4
.L_0:
        /*0004*/ 	.word	index@(_Z17NaiveMatMulKernelPKfS0_Pfiii)
        /*0008*/ 	.word	0x00000020


	//----- nvinfo : EIATTR_FRAME_SIZE
	.align		4
.L_1:
        /*000c*/ 	.byte	0x04, 0x11
        /*000e*/ 	.short	(.L_3 - .L_2)
	.align		4
.L_2:
        /*0010*/ 	.word	index@(_Z17NaiveMatMulKernelPKfS0_Pfiii)
        /*0014*/ 	.word	0x00000000


	//----- nvinfo : EIATTR_REGCOUNT
	.align		4
.L_3:
        /*0018*/ 	.byte	0x04, 0x2f
        /*001a*/ 	.short	(.L_5 - .L_4)
	.align		4
.L_4:
        /*001c*/ 	.word	index@(_Z18TiledMatMulKernel1ILm16ELm16ELm16ELm16ELm16EEvPKfS1_Pf)
        /*0020*/ 	.word	0x00000020


	//----- nvinfo : EIATTR_FRAME_SIZE
	.align		4
.L_5:
        /*0024*/ 	.byte	0x04, 0x11
        /*0026*/ 	.short	(.L_7 - .L_6)
	.align		4
.L_6:
        /*0028*/ 	.word	index@(_Z18TiledMatMulKernel1ILm16ELm16ELm16ELm16ELm16EEvPKfS1_Pf)
        /*002c*/ 	.word	0x00000000


	//----- nvinfo : EIATTR_MIN_STACK_SIZE
	.align		4
.L_7:
        /*0030*/ 	.byte	0x04, 0x12
        /*0032*/ 	.short	(.L_9 - .L_8)
	.align		4
.L_8:
        /*0034*/ 	.word	index@(_Z18TiledMatMulKernel1ILm16ELm16ELm16ELm16ELm16EEvPKfS1_Pf)
        /*0038*/ 	.word	0x00000000


	//----- nvinfo : EIATTR_MIN_STACK_SIZE
	.align		4
.L_9:
        /*003c*/ 	.byte	0x04, 0x12
        /*003e*/ 	.short	(.L_11 - .L_10)
	.align		4
.L_10:
        /*0040*/ 	.word	index@(_Z17NaiveMatMulKernelPKfS0_Pfiii)
        /*0044*/ 	.word	0x00000000
.L_11:


//--------------------- .nv.compat                --------------------------
	.section	.nv.compat,"",@"SHT_CUDA_COMPAT_INFO"
	.align	4
        /*0000*/ 	.byte	0x02, 0x09, 0x00, 0x00, 0x02, 0x02, 0x01, 0x00, 0x02, 0x05, 0x05, 0x00, 0x03, 0x07, 0x01, 0x01
        /*0010*/ 	.byte	0x02, 0x03, 0x00, 0x00, 0x02, 0x06, 0x01, 0x00, 0x04, 0x0b, 0x08, 0x00, 0x09, 0x00, 0x00, 0x00
        /*0020*/ 	.byte	0x00, 0x00, 0x00, 0x00


//--------------------- .nv.info._Z18TiledMatMulKernel1ILm16ELm16ELm16ELm16ELm16EEvPKfS1_Pf --------------------------
	.section	.nv.info._Z18TiledMatMulKernel1ILm16ELm16ELm16ELm16ELm16EEvPKfS1_Pf,"",@"SHT_CUDA_INFO"
	.sectionflags	@""
	.align	4


	//----- nvinfo : EIATTR_CUDA_API_VERSION
	.align		4
        /*0000*/ 	.byte	0x04, 0x37
        /*0002*/ 	.short	(.L_13 - .L_12)
.L_12:
        /*0004*/ 	.word	0x00000082


	//----- nvinfo : EIATTR_KPARAM_INFO
	.align		4
.L_13:
        /*0008*/ 	.byte	0x04, 0x17
        /*000a*/ 	.short	(.L_15 - .L_14)
.L_14:
        /*000c*/ 	.word	0x00000000
        /*0010*/ 	.short	0x0002
        /*0012*/ 	.short	0x0010
        /*0014*/ 	.byte	0x00, 0xf5, 0x21, 0x00


	//----- nvinfo : EIATTR_KPARAM_INFO
	.align		4
.L_15:
        /*0018*/ 	.byte	0x04, 0x17
        /*001a*/ 	.short	(.L_17 - .L_16)
.L_16:
        /*001c*/ 	.word	0x00000000
        /*0020*/ 	.short	0x0001
        /*0022*/ 	.short	0x0008
        /*0024*/ 	.byte	0x00, 0xf5, 0x21, 0x00


	//----- nvinfo : EIATTR_KPARAM_INFO
	.align		4
.L_17:
        /*0028*/ 	.byte	0x04, 0x17
        /*002a*/ 	.short	(.L_19 - .L_18)
.L_18:
        /*002c*/ 	.word	0x00000000
        /*0030*/ 	.short	0x0000
        /*0032*/ 	.short	0x0000
        /*0034*/ 	.byte	0x00, 0xf5, 0x21, 0x00


	//----- nvinfo : EIATTR_SPARSE_MMA_MASK
	.align		4
.L_19:
        /*0038*/ 	.byte	0x03, 0x50
        /*003a*/ 	.short	0x0000


	//----- nvinfo : EIATTR_MAXREG_COUNT
	.align		4
        /*003c*/ 	.byte	0x03, 0x1b
        /*003e*/ 	.short	0x00ff


	//----- nvinfo : EIATTR_NUM_BARRIERS
	.align		4
        /*0040*/ 	.byte	0x02, 0x4c
        /*0042*/ 	.byte	0x01
	.zero		1


	//----- nvinfo : EIATTR_MERCURY_ISA_VERSION
	.align		4
        /*0044*/ 	.byte	0x03, 0x5f
        /*0046*/ 	.short	0x0101


	//----- nvinfo : EIATTR_VRC_CTA_INIT_COUNT
	.align		4
        /*0048*/ 	.byte	0x02, 0x4a
	.zero		1
	.zero		1


	//----- nvinfo : EIATTR_EXIT_INSTR_OFFSETS
	.align		4
        /*004c*/ 	.byte	0x04, 0x1c
        /*004e*/ 	.short	(.L_21 - .L_20)


	//   ....[0]....
.L_20:
        /*0050*/ 	.word	0x00000460


	//   ....[1]....
        /*0054*/ 	.word	0x00000530


	//----- nvinfo : EIATTR_CBANK_PARAM_SIZE
	.align		4
.L_21:
        /*0058*/ 	.byte	0x03, 0x19
        /*005a*/ 	.short	0x0018


	//----- nvinfo : EIATTR_PARAM_CBANK
	.align		4
        /*005c*/ 	.byte	0x04, 0x0a
        /*005e*/ 	.short	(.L_23 - .L_22)
	.align		4
.L_22:
        /*0060*/ 	.word	index@(.nv.constant0._Z18TiledMatMulKernel1ILm16ELm16ELm16ELm16ELm16EEvPKfS1_Pf)
        /*0064*/ 	.short	0x0380
        /*0066*/ 	.short	0x0018


	//----- nvinfo : EIATTR_SW_WAR
	.align		4
.L_23:
        /*0068*/ 	.byte	0x04, 0x36
        /*006a*/ 	.short	(.L_25 - .L_24)
.L_24:
        /*006c*/ 	.word	0x00000008
.L_25:


//--------------------- .nv.info._Z17NaiveMatMulKernelPKfS0_Pfiii --------------------------
	.section	.nv.info._Z17NaiveMatMulKernelPKfS0_Pfiii,"",@"SHT_CUDA_INFO"
	.sectionflags	@""
	.align	4


	//----- nvinfo : EIATTR_CUDA_API_VERSION
	.align		4
        /*0000*/ 	.byte	0x04, 0x37
        /*0002*/ 	.short	(.L_27 - .L_26)
.L_26:
        /*0004*/ 	.word	0x00000082


	//----- nvinfo : EIATTR_KPARAM_INFO
	.align		4
.L_27:
        /*0008*/ 	.byte	0x04, 0x17
        /*000a*/ 	.short	(.L_29 - .L_28)
.L_28:
        /*000c*/ 	.word	0x00000000
        /*0010*/ 	.short	0x0005
        /*0012*/ 	.short	0x0020
        /*0014*/ 	.byte	0x00, 0xf0, 0x11, 0x00


	//----- nvinfo : EIATTR_KPARAM_INFO
	.align		4
.L_29:
        /*0018*/ 	.byte	0x04, 0x17
        /*001a*/ 	.short	(.L_31 - .L_30)
.L_30:
        /*001c*/ 	.word	0x00000000
        /*0020*/ 	.short	0x0004
        /*0022*/ 	.short	0x001c
        /*0024*/ 	.byte	0x00, 0xf0, 0x11, 0x00


	//----- nvinfo : EIATTR_KPARAM_INFO
	.align		4
.L_31:
        /*0028*/ 	.byte	0x04, 0x17
        /*002a*/ 	.short	(.L_33 - .L_32)
.L_32:
        /*002c*/ 	.word	0x00000000
        /*0030*/ 	.short	0x0003
        /*0032*/ 	.short	0x0018
        /*0034*/ 	.byte	0x00, 0xf0, 0x11, 0x00


	//----- nvinfo : EIATTR_KPARAM_INFO
	.align		4
.L_33:
        /*0038*/ 	.byte	0x04, 0x17
        /*003a*/ 	.short	(.L_35 - .L_34)
.L_34:
        /*003c*/ 	.word	0x00000000
        /*0040*/ 	.short	0x0002
        /*0042*/ 	.short	0x0010
        /*0044*/ 	.byte	0x00, 0xf5, 0x21, 0x00


	//----- nvinfo : EIATTR_KPARAM_INFO
	.align		4
.L_35:
        /*0048*/ 	.byte	0x04, 0x17
        /*004a*/ 	.short	(.L_37 - .L_36)
.L_36:
        /*004c*/ 	.word	0x00000000
        /*0050*/ 	.short	0x0001
        /*0052*/ 	.short	0x0008
        /*0054*/ 	.byte	0x00, 0xf5, 0x21, 0x00


	//----- nvinfo : EIATTR_KPARAM_INFO
	.align		4
.L_37:
        /*0058*/ 	.byte	0x04, 0x17
        /*005a*/ 	.short	(.L_39 - .L_38)
.L_38:
        /*005c*/ 	.word	0x00000000
        /*0060*/ 	.short	0x0000
        /*0062*/ 	.short	0x0000
        /*0064*/ 	.byte	0x00, 0xf5, 0x21, 0x00


	//----- nvinfo : EIATTR_SPARSE_MMA_MASK
	.align		4
.L_39:
        /*0068*/ 	.byte	0x03, 0x50
        /*006a*/ 	.short	0x0000


	//----- nvinfo : EIATTR_MAXREG_COUNT
	.align		4
        /*006c*/ 	.byte	0x03, 0x1b
        /*006e*/ 	.short	0x00ff


	//----- nvinfo : EIATTR_MERCURY_ISA_VERSION
	.align		4
        /*0070*/ 	.byte	0x03, 0x5f
        /*0072*/ 	.short	0x0101


	//----- nvinfo : EIATTR_VRC_CTA_INIT_COUNT
	.align		4
        /*0074*/ 	.byte	0x02, 0x4a
	.zero		1
	.zero		1


	//----- nvinfo : EIATTR_EXIT_INSTR_OFFSETS
	.align		4
        /*0078*/ 	.byte	0x04, 0x1c
        /*007a*/ 	.short	(.L_41 - .L_40)


	//   ....[0]....
.L_40:
        /*007c*/ 	.word	0x000000d0


	//   ....[1]....
        /*0080*/ 	.word	0x000008f0


	//----- nvinfo : EIATTR_CBANK_PARAM_SIZE
	.align		4
.L_41:
        /*0084*/ 	.byte	0x03, 0x19
        /*0086*/ 	.short	0x0024


	//----- nvinfo : EIATTR_PARAM_CBANK
	.align		4
        /*0088*/ 	.byte	0x04, 0x0a
        /*008a*/ 	.short	(.L_43 - .L_42)
	.align		4
.L_42:
        /*008c*/ 	.word	index@(.nv.constant0._Z17NaiveMatMulKernelPKfS0_Pfiii)
        /*0090*/ 	.short	0x0380
        /*0092*/ 	.short	0x0024


	//----- nvinfo : EIATTR_SW_WAR
	.align		4
.L_43:
        /*0094*/ 	.byte	0x04, 0x36
        /*0096*/ 	.short	(.L_45 - .L_44)
.L_44:
        /*0098*/ 	.word	0x00000008
.L_45:


//--------------------- .nv.callgraph             --------------------------
	.section	.nv.callgraph,"",@"SHT_CUDA_CALLGRAPH"
	.align	4
	.sectionentsize	8
	.align		4
        /*0000*/ 	.word	0x00000000
	.align		4
        /*0004*/ 	.word	0xffffffff
	.align		4
        /*0008*/ 	.word	0x00000000
	.align		4
        /*000c*/ 	.word	0xfffffffe
	.align		4
        /*0010*/ 	.word	0x00000000
	.align		4
        /*0014*/ 	.word	0xfffffffd
	.align		4
        /*0018*/ 	.word	0x00000000
	.align		4
        /*001c*/ 	.word	0xfffffffc


//--------------------- .text._Z18TiledMatMulKernel1ILm16ELm16ELm16ELm16ELm16EEvPKfS1_Pf --------------------------
	.section	.text._Z18TiledMatMulKernel1ILm16ELm16ELm16ELm16ELm16EEvPKfS1_Pf,"ax",@progbits
	.align	128
        .global         _Z18TiledMatMulKernel1ILm16ELm16ELm16ELm16ELm16EEvPKfS1_Pf
        .type           _Z18TiledMatMulKernel1ILm16ELm16ELm16ELm16ELm16EEvPKfS1_Pf,@function
        .size           _Z18TiledMatMulKernel1ILm16ELm16ELm16ELm16ELm16EEvPKfS1_Pf,(.L_x_6 - _Z18TiledMatMulKernel1ILm16ELm16ELm16ELm16ELm16EEvPKfS1_Pf)
        .other          _Z18TiledMatMulKernel1ILm16ELm16ELm16ELm16ELm16EEvPKfS1_Pf,@"STO_CUDA_ENTRY STV_DEFAULT"
_Z18TiledMatMulKernel1ILm16ELm16ELm16ELm16ELm16EEvPKfS1_Pf:
.text._Z18TiledMatMulKernel1ILm16ELm16ELm16ELm16ELm16EEvPKfS1_Pf:
[----:B------:R-:W-:Y:S01]  /*0000*/  LDC R1, c[0x0][0x37c] ;  /* 0x0000df00ff017b82 */ /* 0x000fe20000000800 */
[----:B------:R-:W0:Y:S01]  /*0010*/  S2R R3, SR_CTAID.X ;  /* 0x0000000000037919 */ /* 0x000e220000002500 */
[----:B------:R-:W1:Y:S01]  /*0020*/  LDCU.64 UR8, c[0x0][0x358] ;  /* 0x00006b00ff0877ac */ /* 0x000e620008000a00 */
[----:B------:R-:W0:Y:S01]  /*0030*/  S2R R0, SR_TID.X ;  /* 0x0000000000007919 */ /* 0x000e220000002100 */
[----:B------:R-:W2:Y:S01]  /*0040*/  S2R R8, SR_TID.Y ;  /* 0x0000000000087919 */ /* 0x000ea20000002200 */
[----:B------:R-:W3:Y:S01]  /*0050*/  S2R R17, SR_CTAID.Y ;  /* 0x0000000000117919 */ /* 0x000ee20000002600 */
[----:B0-----:R-:W-:-:S04]  /*0060*/  LEA R16, R3, R0, 0x4 ;  /* 0x0000000003107211 */ /* 0x001fc800078e20ff */
[-C--:B--2---:R-:W-:Y:S02]  /*0070*/  LOP3.LUT R2, R16, R8.reuse, RZ, 0xfc, !PT ;  /* 0x0000000810027212 */ /* 0x084fe400078efcff */
[----:B---3--:R-:W-:Y:S02]  /*0080*/  LEA R17, R17, R8, 0x4 ;  /* 0x0000000811117211 */ /* 0x008fe400078e20ff */
[----:B------:R-:W-:Y:S02]  /*0090*/  ISETP.GT.U32.AND P1, PT, R2, 0xf, PT ;  /* 0x0000000f0200780c */ /* 0x000fe40003f24070 */
[----:B------:R-:W-:-:S11]  /*00a0*/  LOP3.LUT P0, RZ, R17, 0x1ffff0, R0, 0xc8, !PT ;  /* 0x001ffff011ff7812 */ /* 0x000fd6000780c800 */
[----:B------:R-:W0:Y:S01]  /*00b0*/  @!P1 LDC.64 R6, c[0x0][0x388] ;  /* 0x0000e200ff069b82 */ /* 0x000e220000000a00 */
[----:B------:R-:W-:Y:S02]  /*00c0*/  @!P1 IADD3 R11, PT, PT, R3, R8, RZ ;  /* 0x00000008030b9210 */ /* 0x000fe40007ffe0ff */
[-C--:B------:R-:W-:Y:S02]  /*00d0*/  @!P0 LEA R9, R17, R0.reuse, 0x4 ;  /* 0x0000000011098211 */ /* 0x080fe400078e20ff */
[----:B------:R-:W-:-:S03]  /*00e0*/  @!P1 LEA R11, R11, R0, 0x4 ;  /* 0x000000000b0b9211 */ /* 0x000fc600078e20ff */
[----:B------:R-:W2:Y:S02]  /*00f0*/  @!P0 LDC.64 R4, c[0x0][0x380] ;  /* 0x0000e000ff048b82 */ /* 0x000ea40000000a00 */
[----:B0-----:R-:W-:-:S05]  /*0100*/  @!P1 IMAD.WIDE.U32 R6, R11, 0x4, R6 ;  /* 0x000000040b069825 */ /* 0x001fca00078e0006 */
[----:B-1----:R-:W3:Y:S01]  /*0110*/  @!P1 LDG.E R12, desc[UR8][R6.64] ;  /* 0x00000008060c9981 */ /* 0x002ee2000c1e1900 */
[----:B--2---:R-:W-:-:S05]  /*0120*/  @!P0 IMAD.WIDE.U32 R4, R9, 0x4, R4 ;  /* 0x0000000409048825 */ /* 0x004fca00078e0004 */
[----:B------:R0:W2:Y:S01]  /*0130*/  @!P0 LDG.E R2, desc[UR8][R4.64] ;  /* 0x0000000804028981 */ /* 0x0000a2000c1e1900 */
[----:B------:R-:W1:Y:S01]  /*0140*/  S2UR UR6, SR_CgaCtaId ;  /* 0x00000000000679c3 */ /* 0x000e620000008800 */
[----:B------:R-:W-:Y:S02]  /*0150*/  UMOV UR4, 0x400 ;  /* 0x0000040000047882 */ /* 0x000fe40000000000 */
[----:B------:R-:W-:-:S04]  /*0160*/  UIADD3 UR5, UPT, UPT, UR4, 0x400, URZ ;  /* 0x0000040004057890 */ /* 0x000fc8000fffe0ff */
[----:B-1----:R-:W-:Y:S02]  /*0170*/  ULEA UR5, UR6, UR5, 0x18 ;  /* 0x0000000506057291 */ /* 0x002fe4000f8ec0ff */
[----:B------:R-:W-:-:S04]  /*0180*/  ULEA UR4, UR6, UR4, 0x18 ;  /* 0x0000000406047291 */ /* 0x000fc8000f8ec0ff */
[----:B------:R-:W-:Y:S02]  /*0190*/  @!P1 MOV R9, UR5 ;  /* 0x0000000500099c02 */ /* 0x000fe40008000f00 */
[C---:B------:R-:W-:Y:S02]  /*01a0*/  LEA R27, R8.reuse, UR4, 0x6 ;  /* 0x00000004081b7c11 */ /* 0x040fe4000f8e30ff */
[----:B------:R-:W-:Y:S02]  /*01b0*/  @!P1 LEA R11, R8, R9, 0x6 ;  /* 0x00000009080b9211 */ /* 0x000fe400078e30ff */
[----:B------:R-:W-:Y:S02]  /*01c0*/  @P1 MOV R9, UR5 ;  /* 0x0000000500091c02 */ /* 0x000fe40008000f00 */
[----:B------:R-:W-:Y:S02]  /*01d0*/  LEA R13, R0, R27, 0x2 ;  /* 0x0000001b000d7211 */ /* 0x000fe400078e10ff */
[----:B0-----:R-:W-:-:S02]  /*01e0*/  @P1 LEA R5, R8, R9, 0x6 ;  /* 0x0000000908051211 */ /* 0x001fc400078e30ff */
[C---:B------:R-:W-:Y:S02]  /*01f0*/  @!P1 LEA R15, R0.reuse, R11, 0x2 ;  /* 0x0000000b000f9211 */ /* 0x040fe400078e10ff */
[C---:B------:R-:W-:Y:S02]  /*0200*/  @P1 LEA R14, R0.reuse, R5, 0x2 ;  /* 0x00000005000e1211 */ /* 0x040fe400078e10ff */
[----:B------:R-:W-:Y:S02]  /*0210*/  LEA R18, R0, R9, 0x2 ;  /* 0x0000000900127211 */ /* 0x000fe400078e10ff */
[----:B------:R-:W-:Y:S01]  /*0220*/  LOP3.LUT R16, R17, R16, RZ, 0xfc, !PT ;  /* 0x0000001011107212 */ /* 0x000fe200078efcff */
[----:B--2---:R-:W-:Y:S04]  /*0230*/  @!P0 STS [R13], R2 ;  /* 0x000000020d008388 */ /* 0x004fe80000000800 */
[----:B------:R-:W-:Y:S04]  /*0240*/  @P0 STS [R13], RZ ;  /* 0x000000ff0d000388 */ /* 0x000fe80000000800 */
[----:B---3--:R-:W-:Y:S04]  /*0250*/  @!P1 STS [R15], R12 ;  /* 0x0000000c0f009388 */ /* 0x008fe80000000800 */
[----:B------:R-:W-:Y:S01]  /*0260*/  @P1 STS [R14], RZ ;  /* 0x000000ff0e001388 */ /* 0x000fe20000000800 */
[----:B------:R-:W-:Y:S06]  /*0270*/  BAR.SYNC.DEFER_BLOCKING 0x0 ;  /* 0x0000000000007b1d */ /* 0x000fec0000010000 */
[----:B------:R-:W-:Y:S04]  /*0280*/  LDS R23, [R18] ;  /* 0x0000000012177984 */ /* 0x000fe80000000800 */
[----:B------:R-:W0:Y:S04]  /*0290*/  LDS.128 R4, [R27] ;  /* 0x000000001b047984 */ /* 0x000e280000000c00 */
[----:B------:R-:W1:Y:S04]  /*02a0*/  LDS R29, [R18+0x40] ;  /* 0x00004000121d7984 */ /* 0x000e680000000800 */
[----:B------:R-:W2:Y:S04]  /*02b0*/  LDS R21, [R18+0x80] ;  /* 0x0000800012157984 */ /* 0x000ea80000000800 */
[----:B------:R-:W3:Y:S04]  /*02c0*/  LDS R24, [R18+0xc0] ;  /* 0x0000c00012187984 */ /* 0x000ee80000000800 */
[----:B------:R-:W-:Y:S04]  /*02d0*/  LDS R25, [R18+0x100] ;  /* 0x0001000012197984 */ /* 0x000fe80000000800 */
[----:B------:R-:W4:Y:S04]  /*02e0*/  LDS.128 R8, [R27+0x10] ;  /* 0x000010001b087984 */ /* 0x000f280000000c00 */
[----:B------:R-:W5:Y:S04]  /*02f0*/  LDS R20, [R18+0x140] ;  /* 0x0001400012147984 */ /* 0x000f680000000800 */
[----:B------:R-:W5:Y:S04]  /*0300*/  LDS R19, [R18+0x180] ;  /* 0x0001800012137984 */ /* 0x000f680000000800 */
[----:B------:R-:W5:Y:S04]  /*0310*/  LDS R22, [R18+0x1c0] ;  /* 0x0001c00012167984 */ /* 0x000f680000000800 */
[----:B------:R-:W-:Y:S01]  /*0320*/  LDS.128 R12, [R27+0x20] ;  /* 0x000020001b0c7984 */ /* 0x000fe20000000c00 */
[----:B0-----:R-:W-:-:S03]  /*0330*/  FFMA R4, R4, R23, RZ ;  /* 0x0000001704047223 */ /* 0x001fc600000000ff */
[----:B------:R-:W-:Y:S01]  /*0340*/  LDS R2, [R18+0x240] ;  /* 0x0002400012027984 */ /* 0x000fe20000000800 */
[----:B-1----:R-:W-:-:S03]  /*0350*/  FFMA R4, R29, R5, R4 ;  /* 0x000000051d047223 */ /* 0x002fc60000000004 */
[----:B------:R-:W0:Y:S01]  /*0360*/  LDS R23, [R18+0x200] ;  /* 0x0002000012177984 */ /* 0x000e220000000800 */
[----:B--2---:R-:W-:-:S03]  /*0370*/  FFMA R5, R21, R6, R4 ;  /* 0x0000000615057223 */ /* 0x004fc60000000004 */
[----:B------:R1:W2:Y:S01]  /*0380*/  LDS R21, [R18+0x280] ;  /* 0x0002800012157984 */ /* 0x0002a20000000800 */
[----:B---3--:R-:W-:-:S03]  /*0390*/  FFMA R5, R24, R7, R5 ;  /* 0x0000000718057223 */ /* 0x008fc60000000005 */
[----:B------:R1:W3:Y:S01]  /*03a0*/  LDS R24, [R18+0x2c0] ;  /* 0x0002c00012187984 */ /* 0x0002e20000000800 */
[----:B----4-:R-:W-:-:S03]  /*03b0*/  FFMA R29, R8, R25, R5 ;  /* 0x00000019081d7223 */ /* 0x010fc60000000005 */
[----:B------:R1:W4:Y:S01]  /*03c0*/  LDS R25, [R18+0x300] ;  /* 0x0003000012197984 */ /* 0x0003220000000800 */
[----:B-----5:R-:W-:-:S03]  /*03d0*/  FFMA R8, R20, R9, R29 ;  /* 0x0000000914087223 */ /* 0x020fc6000000001d */
[----:B------:R1:W1:Y:S01]  /*03e0*/  LDS.128 R4, [R27+0x30] ;  /* 0x000030001b047984 */ /* 0x0002620000000c00 */
[----:B------:R-:W-:-:S03]  /*03f0*/  FFMA R19, R19, R10, R8 ;  /* 0x0000000a13137223 */ /* 0x000fc60000000008 */
[----:B------:R0:W1:Y:S04]  /*0400*/  LDS R20, [R18+0x340] ;  /* 0x0003400012147984 */ /* 0x0000680000000800 */
[----:B------:R0:W1:Y:S04]  /*0410*/  LDS R29, [R18+0x380] ;  /* 0x00038000121d7984 */ /* 0x0000680000000800 */
[----:B------:R0:W1:Y:S01]  /*0420*/  LDS R10, [R18+0x3c0] ;  /* 0x0003c000120a7984 */ /* 0x0000620000000800 */
[----:B------:R-:W-:Y:S01]  /*0430*/  ISETP.GT.U32.AND P0, PT, R16, 0xf, PT ;  /* 0x0000000f1000780c */ /* 0x000fe20003f04070 */
[----:B------:R-:W-:-:S04]  /*0440*/  FFMA R11, R22, R11, R19 ;  /* 0x0000000b160b7223 */ /* 0x000fc80000000013 */
[----:B0-----:R-:W-:-:S08]  /*0450*/  FFMA R11, R12, R23, R11 ;  /* 0x000000170c0b7223 */ /* 0x001fd0000000000b */
[----:B--2---:R-:W-:Y:S05]  /*0460*/  @P0 EXIT ;  /* 0x000000000000094d */ /* 0x004fea0003800000 */
[----:B------:R-:W0:Y:S01]  /*0470*/  LDC.64 R8, c[0x0][0x390] ;  /* 0x0000e400ff087b82 */ /* 0x000e220000000a00 */
[----:B------:R-:W-:Y:S01]  /*0480*/  FFMA R2, R2, R13, R11 ;  /* 0x0000000d02027223 */ /* 0x000fe2000000000b */
[----:B------:R-:W-:-:S03]  /*0490*/  IADD3 R3, PT, PT, R17, R3, RZ ;  /* 0x0000000311037210 */ /* 0x000fc60007ffe0ff */
[----:B------:R-:W-:Y:S01]  /*04a0*/  FFMA R21, R21, R14, R2 ;  /* 0x0000000e15157223 */ /* 0x000fe20000000002 */
[----:B------:R-:W-:-:S03]  /*04b0*/  LEA R3, R3, R0, 0x4 ;  /* 0x0000000003037211 */ /* 0x000fc600078e20ff */
[----:B---3--:R-:W-:-:S04]  /*04c0*/  FFMA R15, R24, R15, R21 ;  /* 0x0000000f180f7223 */ /* 0x008fc80000000015 */
[----:B-1--4-:R-:W-:-:S04]  /*04d0*/  FFMA R15, R4, R25, R15 ;  /* 0x00000019040f7223 */ /* 0x012fc8000000000f */
[----:B------:R-:W-:-:S04]  /*04e0*/  FFMA R20, R20, R5, R15 ;  /* 0x0000000514147223 */ /* 0x000fc8000000000f */
[----:B------:R-:W-:Y:S01]  /*04f0*/  FFMA R29, R29, R6, R20 ;  /* 0x000000061d1d7223 */ /* 0x000fe20000000014 */
[----:B0-----:R-:W-:-:S04]  /*0500*/  IMAD.WIDE.U32 R8, R3, 0x4, R8 ;  /* 0x0000000403087825 */ /* 0x001fc800078e0008 */
[----:B------:R-:W-:-:S05]  /*0510*/  FFMA R7, R10, R7, R29 ;  /* 0x000000070a077223 */ /* 0x000fca000000001d */
[----:B------:R-:W-:Y:S01]  /*0520*/  STG.E desc[UR8][R8.64], R7 ;  /* 0x0000000708007986 */ /* 0x000fe2000c101908 */
[----:B------:R-:W-:Y:S05]  /*0530*/  EXIT ;  /* 0x000000000000794d */ /* 0x000fea0003800000 */
.L_x_0:
[----:B------:R-:W-:-:S00]  /*0540*/  BRA `(.L_x_0) ;  /* 0xfffffffc00fc7947 */ /* 0x000fc0000383ffff */
[----:B------:R-:W-:-:S00]  /*0550*/  NOP ;  /* 0x0000000000007918 */ /* 0x000fc00000000000 */
        /* <DEDUP_REMOVED lines=10> */
.L_x_6:


//--------------------- .text._Z17NaiveMatMulKernelPKfS0_Pfiii --------------------------
	.section	.text._Z17NaiveMatMulKernelPKfS0_Pfiii,"ax",@progbits
	.align	128
        .global         _Z17NaiveMatMulKernelPKfS0_Pfiii
        .type           _Z17NaiveMatMulKernelPKfS0_Pfiii,@function
        .size           _Z17NaiveMatMulKernelPKfS0_Pfiii,(.L_x_7 - _Z17NaiveMatMulKernelPKfS0_Pfiii)
        .other          _Z17NaiveMatMulKernelPKfS0_Pfiii,@"STO_CUDA_ENTRY STV_DEFAULT"
_Z17NaiveMatMulKernelPKfS0_Pfiii:
.text._Z17NaiveMatMulKernelPKfS0_Pfiii:
[----:B------:R-:W-:Y:S01]  /*0000*/  LDC R1, c[0x0][0x37c] ;  /* 0x0000df00ff017b82 */ /* 0x000fe20000000800 */
[----:B------:R-:W0:Y:S07]  /*0010*/  S2R R5, SR_TID.X ;  /* 0x0000000000057919 */ /* 0x000e2e0000002100 */
[----:B------:R-:W1:Y:S01]  /*0020*/  LDC R16, c[0x0][0x364] ;  /* 0x0000d900ff107b82 */ /* 0x000e620000000800 */
[----:B------:R-:W2:Y:S01]  /*0030*/  LDCU UR6, c[0x0][0x398] ;  /* 0x00007300ff0677ac */ /* 0x000ea20008000800 */
[----:B------:R-:W1:Y:S06]  /*0040*/  S2R R3, SR_TID.Y ;  /* 0x0000000000037919 */ /* 0x000e6c0000002200 */
[----:B------:R-:W0:Y:S08]  /*0050*/  S2UR UR5, SR_CTAID.X ;  /* 0x00000000000579c3 */ /* 0x000e300000002500 */
[----:B------:R-:W0:Y:S08]  /*0060*/  LDC R0, c[0x0][0x360] ;  /* 0x0000d800ff007b82 */ /* 0x000e300000000800 */
[----:B------:R-:W1:Y:S08]  /*0070*/  S2UR UR4, SR_CTAID.Y ;  /* 0x00000000000479c3 */ /* 0x000e700000002600 */
[----:B------:R-:W3:Y:S01]  /*0080*/  LDC R17, c[0x0][0x3a0] ;  /* 0x0000e800ff117b82 */ /* 0x000ee20000000800 */
[----:B0-----:R-:W-:-:S02]  /*0090*/  IMAD R0, R0, UR5, R5 ;  /* 0x0000000500007c24 */ /* 0x001fc4000f8e0205 */
[----:B-1----:R-:W-:-:S03]  /*00a0*/  IMAD R16, R16, UR4, R3 ;  /* 0x0000000410107c24 */ /* 0x002fc6000f8e0203 */
[----:B---3--:R-:W-:-:S04]  /*00b0*/  ISETP.GE.AND P0, PT, R0, R17, PT ;  /* 0x000000110000720c */ /* 0x008fc80003f06270 */
[----:B--2---:R-:W-:-:S13]  /*00c0*/  ISETP.GE.OR P0, PT, R16, UR6, P0 ;  /* 0x0000000610007c0c */ /* 0x004fda0008706670 */
[----:B------:R-:W-:Y:S05]  /*00d0*/  @P0 EXIT ;  /* 0x000000000000094d */ /* 0x000fea0003800000 */
[----:B------:R-:W0:Y:S01]  /*00e0*/  LDC R19, c[0x0][0x39c] ;  /* 0x0000e700ff137b82 */ /* 0x000e220000000800 */
[----:B------:R-:W1:Y:S01]  /*00f0*/  LDCU.64 UR4, c[0x0][0x358] ;  /* 0x00006b00ff0477ac */ /* 0x000e620008000a00 */
[----:B------:R-:W-:Y:S01]  /*0100*/  HFMA2 R24, -RZ, RZ, 0, 0 ;  /* 0x00000000ff187431 */ /* 0x000fe200000001ff */
[----:B0-----:R-:W-:-:S13]  /*0110*/  ISETP.GE.AND P0, PT, R19, 0x1, PT ;  /* 0x000000011300780c */ /* 0x001fda0003f06270 */
[----:B-1----:R-:W-:Y:S05]  /*0120*/  @!P0 BRA `(.L_x_1) ;  /* 0x0000000400e08947 */ /* 0x002fea0003800000 */
[C---:B------:R-:W-:Y:S01]  /*0130*/  ISETP.GE.U32.AND P1, PT, R19.reuse, 0x8, PT ;  /* 0x000000081300780c */ /* 0x040fe20003f26070 */
[----:B------:R-:W-:Y:S01]  /*0140*/  IMAD R20, R16, R19, RZ ;  /* 0x0000001310147224 */ /* 0x000fe200078e02ff */
[----:B------:R-:W-:Y:S02]  /*0150*/  LOP3.LUT R27, R19, 0x7, RZ, 0xc0, !PT ;  /* 0x00000007131b7812 */ /* 0x000fe400078ec0ff */
[----:B------:R-:W-:Y:S02]  /*0160*/  MOV R24, RZ ;  /* 0x000000ff00187202 */ /* 0x000fe40000000f00 */
[----:B------:R-:W-:Y:S02]  /*0170*/  ISETP.NE.AND P0, PT, R27, RZ, PT ;  /* 0x000000ff1b00720c */ /* 0x000fe40003f05270 */
[----:B------:R-:W-:-:S05]  /*0180*/  MOV R21, RZ ;  /* 0x000000ff00157202 */ /* 0x000fca0000000f00 */
[----:B------:R-:W-:Y:S06]  /*0190*/  @!P1 BRA `(.L_x_2) ;  /* 0x0000000000c49947 */ /* 0x000fec0003800000 */
[----:B------:R-:W0:Y:S01]  /*01a0*/  LDC.64 R2, c[0x0][0x380] ;  /* 0x0000e000ff027b82 */ /* 0x000e220000000a00 */
[----:B------:R-:W-:Y:S02]  /*01b0*/  LOP3.LUT R21, R19, 0x7ffffff8, RZ, 0xc0, !PT ;  /* 0x7ffffff813157812 */ /* 0x000fe400078ec0ff */
[----:B------:R-:W-:Y:S02]  /*01c0*/  MOV R24, RZ ;  /* 0x000000ff00187202 */ /* 0x000fe40000000f00 */
[----:B------:R-:W-:Y:S02]  /*01d0*/  MOV R18, R0 ;  /* 0x0000000000127202 */ /* 0x000fe40000000f00 */
[----:B------:R-:W-:Y:S01]  /*01e0*/  IADD3 R22, PT, PT, -R21, RZ, RZ ;  /* 0x000000ff15167210 */ /* 0x000fe20007ffe1ff */
[----:B0-----:R-:W-:-:S03]  /*01f0*/  IMAD.WIDE.U32 R2, R20, 0x4, R2 ;  /* 0x0000000414027825 */ /* 0x001fc600078e0002 */
[----:B------:R-:W-:-:S04]  /*0200*/  IADD3 R4, P1, PT, R2, 0x10, RZ ;  /* 0x0000001002047810 */ /* 0x000fc80007f3e0ff */
[----:B------:R-:W-:-:S09]  /*0210*/  IADD3.X R5, PT, PT, RZ, R3, RZ, P1, !PT ;  /* 0x00000003ff057210 */ /* 0x000fd20000ffe4ff */
.L_x_3:
[----:B------:R-:W0:Y:S01]  /*0220*/  LDC.64 R14, c[0x0][0x388] ;  /* 0x0000e200ff0e7b82 */ /* 0x000e220000000a00 */
[----:B------:R-:W-:Y:S02]  /*0230*/  MOV R2, R4 ;  /* 0x0000000400027202 */ /* 0x000fe40000000f00 */
[----:B------:R-:W-:-:S05]  /*0240*/  MOV R3, R5 ;  /* 0x0000000500037202 */ /* 0x000fca0000000f00 */
[----:B------:R-:W2:Y:S04]  /*0250*/  LDG.E R25, desc[UR4][R2.64+-0x10] ;  /* 0xfffff00402197981 */ /* 0x000ea8000c1e1900 */
[----:B------:R-:W3:Y:S04]  /*0260*/  LDG.E R23, desc[UR4][R2.64+-0xc] ;  /* 0xfffff40402177981 */ /* 0x000ee8000c1e1900 */
[----:B------:R-:W4:Y:S04]  /*0270*/  LDG.E R29, desc[UR4][R2.64+-0x8] ;  /* 0xfffff804021d7981 */ /* 0x000f28000c1e1900 */
[----:B------:R-:W5:Y:S01]  /*0280*/  LDG.E R28, desc[UR4][R2.64+-0x4] ;  /* 0xfffffc04021c7981 */ /* 0x000f62000c1e1900 */
[----:B0-----:R-:W-:-:S05]  /*0290*/  IMAD.WIDE R14, R18, 0x4, R14 ;  /* 0x00000004120e7825 */ /* 0x001fca00078e020e */
[----:B------:R0:W2:Y:S01]  /*02a0*/  LDG.E R26, desc[UR4][R14.64] ;  /* 0x000000040e1a7981 */ /* 0x0000a2000c1e1900 */
[----:B------:R-:W-:-:S04]  /*02b0*/  IMAD.WIDE R12, R17, 0x4, R14 ;  /* 0x00000004110c7825 */ /* 0x000fc800078e020e */
[C---:B------:R-:W-:Y:S02]  /*02c0*/  IMAD.WIDE R4, R17.reuse, 0x4, R12 ;  /* 0x0000000411047825 */ /* 0x040fe400078e020c */
[----:B------:R-:W3:Y:S02]  /*02d0*/  LDG.E R12, desc[UR4][R12.64] ;  /* 0x000000040c0c7981 */ /* 0x000ee4000c1e1900 */
[C---:B------:R-:W-:Y:S02]  /*02e0*/  IMAD.WIDE R8, R17.reuse, 0x4, R4 ;  /* 0x0000000411087825 */ /* 0x040fe400078e0204 */
[----:B------:R-:W4:Y:S02]  /*02f0*/  LDG.E R4, desc[UR4][R4.64] ;  /* 0x0000000404047981 */ /* 0x000f24000c1e1900 */
[C---:B------:R-:W-:Y:S02]  /*0300*/  IMAD.WIDE R6, R17.reuse, 0x4, R8 ;  /* 0x0000000411067825 */ /* 0x040fe400078e0208 */
[----:B------:R-:W5:Y:S02]  /*0310*/  LDG.E R8, desc[UR4][R8.64] ;  /* 0x0000000408087981 */ /* 0x000f64000c1e1900 */
[----:B------:R-:W-:-:S02]  /*0320*/  IMAD.WIDE R10, R17, 0x4, R6 ;  /* 0x00000004110a7825 */ /* 0x000fc400078e0206 */
[----:B------:R-:W5:Y:S04]  /*0330*/  LDG.E R5, desc[UR4][R2.64] ;  /* 0x0000000402057981 */ /* 0x000f68000c1e1900 */
[----:B------:R-:W5:Y:S01]  /*0340*/  LDG.E R6, desc[UR4][R6.64] ;  /* 0x0000000406067981 */ /* 0x000f62000c1e1900 */
[----:B0-----:R-:W-:-:S03]  /*0350*/  IMAD.WIDE R14, R17, 0x4, R10 ;  /* 0x00000004110e7825 */ /* 0x001fc600078e020a */
[----:B------:R-:W5:Y:S04]  /*0360*/  LDG.E R10, desc[UR4][R10.64] ;  /* 0x000000040a0a7981 */ /* 0x000f68000c1e1900 */
[----:B------:R-:W5:Y:S04]  /*0370*/  LDG.E R13, desc[UR4][R14.64] ;  /* 0x000000040e0d7981 */ /* 0x000f68000c1e1900 */
[----:B------:R-:W5:Y:S04]  /*0380*/  LDG.E R7, desc[UR4][R2.64+0x4] ;  /* 0x0000040402077981 */ /* 0x000f68000c1e1900 */
[----:B------:R-:W5:Y:S01]  /*0390*/  LDG.E R9, desc[UR4][R2.64+0xc] ;  /* 0x00000c0402097981 */ /* 0x000f62000c1e1900 */
[----:B--2---:R-:W-:Y:S01]  /*03a0*/  FFMA R26, R25, R26, R24 ;  /* 0x0000001a191a7223 */ /* 0x004fe20000000018 */
[----:B------:R-:W-:-:S02]  /*03b0*/  IMAD.WIDE R24, R17, 0x4, R14 ;  /* 0x0000000411187825 */ /* 0x000fc400078e020e */
[----:B------:R-:W2:Y:S04]  /*03c0*/  LDG.E R14, desc[UR4][R2.64+0x8] ;  /* 0x00000804020e7981 */ /* 0x000ea8000c1e1900 */
[----:B------:R-:W2:Y:S01]  /*03d0*/  LDG.E R24, desc[UR4][R24.64] ;  /* 0x0000000418187981 */ /* 0x000ea2000c1e1900 */
[----:B---3--:R-:W-:Y:S01]  /*03e0*/  FFMA R12, R23, R12, R26 ;  /* 0x0000000c170c7223 */ /* 0x008fe2000000001a */
[----:B------:R-:W-:-:S03]  /*03f0*/  IADD3 R22, PT, PT, R22, 0x8, RZ ;  /* 0x0000000816167810 */ /* 0x000fc60007ffe0ff */
[----:B----4-:R-:W-:Y:S01]  /*0400*/  FFMA R29, R29, R4, R12 ;  /* 0x000000041d1d7223 */ /* 0x010fe2000000000c */
[----:B------:R-:W-:-:S03]  /*0410*/  ISETP.NE.AND P1, PT, R22, RZ, PT ;  /* 0x000000ff1600720c */ /* 0x000fc60003f25270 */
[----:B-----5:R-:W-:Y:S01]  /*0420*/  FFMA R8, R28, R8, R29 ;  /* 0x000000081c087223 */ /* 0x020fe2000000001d */
[----:B------:R-:W-:-:S03]  /*0430*/  IADD3 R4, P2, PT, R2, 0x20, RZ ;  /* 0x0000002002047810 */ /* 0x000fc60007f5e0ff */
[----:B------:R-:W-:Y:S01]  /*0440*/  FFMA R6, R5, R6, R8 ;  /* 0x0000000605067223 */ /* 0x000fe20000000008 */
[----:B------:R-:W-:Y:S02]  /*0450*/  IADD3.X R5, PT, PT, RZ, R3, RZ, P2, !PT ;  /* 0x00000003ff057210 */ /* 0x000fe400017fe4ff */
[----:B------:R-:W-:Y:S01]  /*0460*/  LEA R18, R17, R18, 0x3 ;  /* 0x0000001211127211 */ /* 0x000fe200078e18ff */
[----:B------:R-:W-:-:S04]  /*0470*/  FFMA R7, R7, R10, R6 ;  /* 0x0000000a07077223 */ /* 0x000fc80000000006 */
[----:B--2---:R-:W-:-:S04]  /*0480*/  FFMA R14, R14, R13, R7 ;  /* 0x0000000d0e0e7223 */ /* 0x004fc80000000007 */
[----:B------:R-:W-:Y:S01]  /*0490*/  FFMA R24, R9, R24, R14 ;  /* 0x0000001809187223 */ /* 0x000fe2000000000e */
[----:B------:R-:W-:Y:S06]  /*04a0*/  @P1 BRA `(.L_x_3) ;  /* 0xfffffffc005c1947 */ /* 0x000fec000383ffff */
.L_x_2:
[----:B------:R-:W-:Y:S05]  /*04b0*/  @!P0 BRA `(.L_x_1) ;  /* 0x0000000000fc8947 */ /* 0x000fea0003800000 */
[----:B------:R-:W-:Y:S02]  /*04c0*/  ISETP.GE.U32.AND P1, PT, R27, 0x4, PT ;  /* 0x000000041b00780c */ /* 0x000fe40003f26070 */
[----:B------:R-:W-:-:S04]  /*04d0*/  LOP3.LUT R14, R19, 0x3, RZ, 0xc0, !PT ;  /* 0x00000003130e7812 */ /* 0x000fc800078ec0ff */
[----:B------:R-:W-:-:S07]  /*04e0*/  ISETP.NE.AND P0, PT, R14, RZ, PT ;  /* 0x000000ff0e00720c */ /* 0x000fce0003f05270 */
[----:B------:R-:W-:Y:S06]  /*04f0*/  @!P1 BRA `(.L_x_4) ;  /* 0x00000000006c9947 */ /* 0x000fec0003800000 */
[----:B------:R-:W0:Y:S01]  /*0500*/  LDC.64 R4, c[0x0][0x388] ;  /* 0x0000e200ff047b82 */ /* 0x000e220000000a00 */
[----:B------:R-:W1:Y:S01]  /*0510*/  LDCU.64 UR6, c[0x0][0x380] ;  /* 0x00007000ff0677ac */ /* 0x000e620008000a00 */
[----:B------:R-:W-:Y:S01]  /*0520*/  IMAD R7, R21, R17, R0 ;  /* 0x0000001115077224 */ /* 0x000fe200078e0200 */
[CC--:B------:R-:W-:Y:S02]  /*0530*/  IADD3 R3, PT, PT, R20.reuse, R21.reuse, RZ ;  /* 0x0000001514037210 */ /* 0x0c0fe40007ffe0ff */
[----:B------:R-:W-:-:S03]  /*0540*/  IADD3 R8, P1, PT, R20, R21, RZ ;  /* 0x0000001514087210 */ /* 0x000fc60007f3e0ff */
[----:B------:R-:W2:Y:S01]  /*0550*/  LDC.64 R12, c[0x0][0x380] ;  /* 0x0000e000ff0c7b82 */ /* 0x000ea20000000a00 */
[----:B0-----:R-:W-:-:S04]  /*0560*/  IMAD.WIDE R4, R7, 0x4, R4 ;  /* 0x0000000407047825 */ /* 0x001fc800078e0204 */
[----:B------:R-:W-:Y:S02]  /*0570*/  IMAD.WIDE R6, R17, 0x4, R4 ;  /* 0x0000000411067825 */ /* 0x000fe400078e0204 */
[----:B------:R-:W3:Y:S02]  /*0580*/  LDG.E R4, desc[UR4][R4.64] ;  /* 0x0000000404047981 */ /* 0x000ee4000c1e1900 */
[----:B--2---:R-:W-:Y:S01]  /*0590*/  IMAD.WIDE.U32 R12, R3, 0x4, R12 ;  /* 0x00000004030c7825 */ /* 0x004fe200078e000c */
[----:B------:R-:W-:Y:S02]  /*05a0*/  IADD3.X R3, PT, PT, RZ, RZ, RZ, P1, !PT ;  /* 0x000000ffff037210 */ /* 0x000fe40000ffe4ff */
[----:B-1----:R-:W-:-:S03]  /*05b0*/  LEA R2, P1, R8, UR6, 0x2 ;  /* 0x0000000608027c11 */ /* 0x002fc6000f8210ff */
[----:B------:R-:W3:Y:S01]  /*05c0*/  LDG.E R13, desc[UR4][R12.64] ;  /* 0x000000040c0d7981 */ /* 0x000ee2000c1e1900 */
[----:B------:R-:W-:Y:S01]  /*05d0*/  LEA.HI.X R3, R8, UR7, R3, 0x2, P1 ;  /* 0x0000000708037c11 */ /* 0x000fe200088f1403 */
[C---:B------:R-:W-:Y:S02]  /*05e0*/  IMAD.WIDE R8, R17.reuse, 0x4, R6 ;  /* 0x0000000411087825 */ /* 0x040fe400078e0206 */
[----:B------:R-:W2:Y:S04]  /*05f0*/  LDG.E R6, desc[UR4][R6.64] ;  /* 0x0000000406067981 */ /* 0x000ea8000c1e1900 */
[----:B------:R-:W2:Y:S01]  /*0600*/  LDG.E R15, desc[UR4][R2.64+0x4] ;  /* 0x00000404020f7981 */ /* 0x000ea2000c1e1900 */
[----:B------:R-:W-:-:S03]  /*0610*/  IMAD.WIDE R10, R17, 0x4, R8 ;  /* 0x00000004110a7825 */ /* 0x000fc600078e0208 */
[----:B------:R-:W4:Y:S04]  /*0620*/  LDG.E R22, desc[UR4][R8.64] ;  /* 0x0000000408167981 */ /* 0x000f28000c1e1900 */
[----:B------:R-:W4:Y:S04]  /*0630*/  LDG.E R18, desc[UR4][R2.64+0x8] ;  /* 0x0000080402127981 */ /* 0x000f28000c1e1900 */
[----:B------:R-:W5:Y:S04]  /*0640*/  LDG.E R26, desc[UR4][R2.64+0xc] ;  /* 0x00000c04021a7981 */ /* 0x000f68000c1e1900 */
[----:B------:R-:W5:Y:S01]  /*0650*/  LDG.E R10, desc[UR4][R10.64] ;  /* 0x000000040a0a7981 */ /* 0x000f62000c1e1900 */
[----:B------:R-:W-:Y:S01]  /*0660*/  IADD3 R21, PT, PT, R21, 0x4, RZ ;  /* 0x0000000415157810 */ /* 0x000fe20007ffe0ff */
[----:B---3--:R-:W-:-:S04]  /*0670*/  FFMA R24, R13, R4, R24 ;  /* 0x000000040d187223 */ /* 0x008fc80000000018 */
[----:B--2---:R-:W-:-:S04]  /*0680*/  FFMA R15, R15, R6, R24 ;  /* 0x000000060f0f7223 */ /* 0x004fc80000000018 */
[----:B----4-:R-:W-:-:S04]  /*0690*/  FFMA R15, R18, R22, R15 ;  /* 0x00000016120f7223 */ /* 0x010fc8000000000f */
[----:B-----5:R-:W-:-:S07]  /*06a0*/  FFMA R24, R26, R10, R15 ;  /* 0x0000000a1a187223 */ /* 0x020fce000000000f */
.L_x_4:
[----:B------:R-:W-:Y:S05]  /*06b0*/  @!P0 BRA `(.L_x_1) ;  /* 0x00000000007c8947 */ /* 0x000fea0003800000 */
[----:B------:R-:W-:Y:S01]  /*06c0*/  ISETP.NE.AND P1, PT, R14, 0x1, PT ;  /* 0x000000010e00780c */ /* 0x000fe20003f25270 */
[----:B------:R-:W0:Y:S01]  /*06d0*/  LDC.64 R10, c[0x0][0x380] ;  /* 0x0000e000ff0a7b82 */ /* 0x000e220000000a00 */
[----:B------:R-:W-:-:S04]  /*06e0*/  LOP3.LUT R19, R19, 0x1, RZ, 0xc0, !PT ;  /* 0x0000000113137812 */ /* 0x000fc800078ec0ff */
[----:B------:R-:W-:-:S03]  /*06f0*/  ISETP.NE.U32.AND P0, PT, R19, 0x1, PT ;  /* 0x000000011300780c */ /* 0x000fc60003f05070 */
[----:B------:R-:W1:Y:S04]  /*0700*/  LDC.64 R8, c[0x0][0x388] ;  /* 0x0000e200ff087b82 */ /* 0x000e680000000a00 */
[CC--:B------:R-:W-:Y:S02]  /*0710*/  @P1 IADD3 R13, PT, PT, R20.reuse, R21.reuse, RZ ;  /* 0x00000015140d1210 */ /* 0x0c0fe40007ffe0ff */
[----:B------:R-:W-:Y:S02]  /*0720*/  @P1 IADD3 R12, P2, PT, R20, R21, RZ ;  /* 0x00000015140c1210 */ /* 0x000fe40007f5e0ff */
[----:B------:R-:W2:Y:S02]  /*0730*/  @P1 LDC.64 R2, c[0x0][0x380] ;  /* 0x0000e000ff021b82 */ /* 0x000ea40000000a00 */
[----:B------:R-:W-:-:S06]  /*0740*/  @P1 IADD3.X R14, PT, PT, RZ, RZ, RZ, P2, !PT ;  /* 0x000000ffff0e1210 */ /* 0x000fcc00017fe4ff */
[----:B------:R-:W3:Y:S01]  /*0750*/  LDC.64 R4, c[0x0][0x380] ;  /* 0x0000e000ff047b82 */ /* 0x000ee20000000a00 */
[----:B0-----:R-:W-:-:S04]  /*0760*/  @P1 IMAD.WIDE.U32 R10, R13, 0x4, R10 ;  /* 0x000000040d0a1825 */ /* 0x001fc800078e000a */
[C---:B------:R-:W-:Y:S01]  /*0770*/  @P1 IMAD R13, R21.reuse, R17, R0 ;  /* 0x00000011150d1224 */ /* 0x040fe200078e0200 */
[----:B------:R-:W-:Y:S01]  /*0780*/  @P1 IADD3 R21, PT, PT, R21, 0x2, RZ ;  /* 0x0000000215151810 */ /* 0x000fe20007ffe0ff */
[----:B------:R-:W4:Y:S01]  /*0790*/  @P1 LDG.E R11, desc[UR4][R10.64] ;  /* 0x000000040a0b1981 */ /* 0x000f22000c1e1900 */
[----:B------:R-:W0:Y:S01]  /*07a0*/  LDC.64 R6, c[0x0][0x388] ;  /* 0x0000e200ff067b82 */ /* 0x000e220000000a00 */
[----:B-1----:R-:W-:Y:S01]  /*07b0*/  @P1 IMAD.WIDE R8, R13, 0x4, R8 ;  /* 0x000000040d081825 */ /* 0x002fe200078e0208 */
[----:B------:R-:W-:Y:S02]  /*07c0*/  @!P0 IADD3 R15, PT, PT, R20, R21, RZ ;  /* 0x00000015140f8210 */ /* 0x000fe40007ffe0ff */
[----:B--2---:R-:W-:Y:S01]  /*07d0*/  @P1 LEA R2, P2, R12, R2, 0x2 ;  /* 0x000000020c021211 */ /* 0x004fe200078410ff */
[----:B------:R-:W-:-:S03]  /*07e0*/  @!P0 IMAD R21, R21, R17, R0 ;  /* 0x0000001115158224 */ /* 0x000fc600078e0200 */
[----:B------:R-:W-:Y:S01]  /*07f0*/  @P1 LEA.HI.X R3, R12, R3, R14, 0x2, P2 ;  /* 0x000000030c031211 */ /* 0x000fe200010f140e */
[----:B------:R-:W-:Y:S01]  /*0800*/  @P1 IMAD.WIDE R12, R17, 0x4, R8 ;  /* 0x00000004110c1825 */ /* 0x000fe200078e0208 */
[----:B------:R-:W4:Y:S03]  /*0810*/  @P1 LDG.E R14, desc[UR4][R8.64] ;  /* 0x00000004080e1981 */ /* 0x000f26000c1e1900 */
[----:B---3--:R-:W-:Y:S01]  /*0820*/  @!P0 IMAD.WIDE.U32 R4, R15, 0x4, R4 ;  /* 0x000000040f048825 */ /* 0x008fe200078e0004 */
[----:B------:R-:W2:Y:S04]  /*0830*/  @P1 LDG.E R2, desc[UR4][R2.64+0x4] ;  /* 0x0000040402021981 */ /* 0x000ea8000c1e1900 */
[----:B------:R-:W2:Y:S01]  /*0840*/  @P1 LDG.E R12, desc[UR4][R12.64] ;  /* 0x000000040c0c1981 */ /* 0x000ea2000c1e1900 */
[----:B0-----:R-:W-:-:S03]  /*0850*/  @!P0 IMAD.WIDE R6, R21, 0x4, R6 ;  /* 0x0000000415068825 */ /* 0x001fc600078e0206 */
[----:B------:R-:W3:Y:S04]  /*0860*/  @!P0 LDG.E R5, desc[UR4][R4.64] ;  /* 0x0000000404058981 */ /* 0x000ee8000c1e1900 */
[----:B------:R-:W3:Y:S01]  /*0870*/  @!P0 LDG.E R6, desc[UR4][R6.64] ;  /* 0x0000000406068981 */ /* 0x000ee2000c1e1900 */
[----:B----4-:R-:W-:-:S04]  /*0880*/  @P1 FFMA R11, R11, R14, R24 ;  /* 0x0000000e0b0b1223 */ /* 0x010fc80000000018 */
[----:B--2---:R-:W-:-:S04]  /*0890*/  @P1 FFMA R24, R2, R12, R11 ;  /* 0x0000000c02181223 */ /* 0x004fc8000000000b */
[----:B---3--:R-:W-:-:S07]  /*08a0*/  @!P0 FFMA R24, R5, R6, R24 ;  /* 0x0000000605188223 */ /* 0x008fce0000000018 */
.L_x_1:
[----:B------:R-:W0:Y:S01]  /*08b0*/  LDC.64 R2, c[0x0][0x390] ;  /* 0x0000e400ff027b82 */ /* 0x000e220000000a00 */
[----:B------:R-:W-:-:S04]  /*08c0*/  IMAD R17, R16, R17, R0 ;  /* 0x0000001110117224 */ /* 0x000fc800078e0200 */
[----:B0-----:R-:W-:-:S05]  /*08d0*/  IMAD.WIDE R2, R17, 0x4, R2 ;  /* 0x0000000411027825 */ /* 0x001fca00078e0202 */
[----:B------:R-:W-:Y:S01]  /*08e0*/  STG.E desc[UR4][R2.64], R24 ;  /* 0x0000001802007986 */ /* 0x000fe2000c101904 */
[----:B------:R-:W-:Y:S05]  /*08f0*/  EXIT ;  /* 0x000000000000794d */ /* 0x000fea0003800000 */
.L_x_5:
        /* <DEDUP_REMOVED lines=16> */
.L_x_7:


//--------------------- .nv.shared._Z18TiledMatMulKernel1ILm16ELm16ELm16ELm16ELm16EEvPKfS1_Pf --------------------------
	.section	.nv.shared._Z18TiledMatMulKernel1ILm16ELm16ELm16ELm16ELm16EEvPKfS1_Pf,"aw",@nobits
	.sectionflags	@""
	.align	4
.nv.shared._Z18TiledMatMulKernel1ILm16ELm16ELm16ELm16ELm16EEvPKfS1_Pf:
	.zero		3072


//--------------------- .nv.shared.reserved.0     --------------------------
	.section	.nv.shared.reserved.0,"aw",@nobits
	.weak		__nv_reservedSMEM_offset_0_alias
	.size		__nv_reservedSMEM_offset_0_alias, 0, 64
	.other		__nv_reservedSMEM_offset_0_alias,@"STO_CUDA_RESERVED_SHARED STV_DEFAULT"
__nv_reservedSMEM_offset_0_alias:
	.zero		0
	.zero		64


//--------------------- .nv.constant0._Z18TiledMatMulKernel1ILm16ELm16ELm16ELm16ELm16EEvPKfS1_Pf --------------------------
	.section	.nv.constant0._Z18TiledMatMulKernel1ILm16ELm16ELm16ELm16ELm16EEvPKfS1_Pf,"a",@progbits
	.sectionflags	@""
	.align	4
.nv.constant0._Z18TiledMatMulKernel1ILm16ELm16ELm16ELm16ELm16EEvPKfS1_Pf:
	.zero		920


//--------------------- .nv.constant0._Z17NaiveMatMulKernelPKfS0_Pfiii --------------------------
	.section	.nv.constant0._Z17NaiveMatMulKernelPKfS0_Pfiii,"a",@progbits
	.sectionflags	@""
	.align	4
.nv.constant0._Z17NaiveMatMulKernelPKfS0_Pfiii:
	.zero		932


//--------------------- SYMBOLS --------------------------

	.type		.nv.reservedSmem.offset0,@object
	.size		.nv.reservedSmem.offset0,0x4
	.type		.nv.reservedSmem.cap,@object
	.size		.nv.reservedSmem.cap,0x4
